//
// Generated by NVIDIA NVVM Compiler
//
// Compiler Build ID: CL-36424714
// Cuda compilation tools, release 13.0, V13.0.88
// Based on NVVM 20.0.0
//

.version 9.0
.target sm_100
.address_size 64

	// .globl	_Z10reduce_sumPfS_

.visible .entry _Z10reduce_sumPfS_(
	.param .u64 .ptr .align 1 _Z10reduce_sumPfS__param_0,
	.param .u64 .ptr .align 1 _Z10reduce_sumPfS__param_1
)
{


	ret;

}


// ===== COMPILED SASS (sm_100) =====

	.target	sm_100

	.elftype	@"ET_EXEC"


//--------------------- .note.nv.tkinfo           --------------------------
	.section	.note.nv.tkinfo,"",@"SHT_NOTE"
	.sectionflags	@"SHF_NOTE_NV_TKINFO"
	.tkinfo
        /*0018*/ 	.word	0x00000002
        /*0030*/ 	.string	""
        /*0030*/ 	.string	"ptxas"
        /*0030*/ 	.string	"Cuda compilation tools, release 13.0, V13.0.88"
        /*0030*/ 	.string	"Build cuda_13.0.r13.0/compiler.36424714_0"
        /*0030*/ 	.string	"-arch sm_100 -m 64 "



//--------------------- .note.nv.cuinfo           --------------------------
	.section	.note.nv.cuinfo,"",@"SHT_NOTE"
	.sectionflags	@"SHF_NOTE_NV_CUINFO"
        /*0018*/ 	.short	0x0002
        /*001a*/ 	.short	0x0064
        /*001c*/ 	.short	0x0082
	.zero		2


//--------------------- .nv.info                  --------------------------
	.section	.nv.info,"",@"SHT_CUDA_INFO"
	.align	4


	//----- nvinfo : EIATTR_REGCOUNT
	.align		4
        /*0000*/ 	.byte	0x04, 0x2f
        /*0002*/ 	.short	(.L_1 - .L_0)
	.align		4
.L_0:
        /*0004*/ 	.word	index@(_Z10reduce_sumPfS_)
        /*0008*/ 	.word	0x00000004


	//----- nvinfo : EIATTR_FRAME_SIZE
	.align		4
.L_1:
        /*000c*/ 	.byte	0x04, 0x11
        /*000e*/ 	.short	(.L_3 - .L_2)
	.align		4
.L_2:
        /*0010*/ 	.word	index@(_Z10reduce_sumPfS_)
        /*0014*/ 	.word	0x00000000


	//----- nvinfo : EIATTR_MIN_STACK_SIZE
	.align		4
.L_3:
        /*0018*/ 	.byte	0x04, 0x12
        /*001a*/ 	.short	(.L_5 - .L_4)
	.align		4
.L_4:
        /*001c*/ 	.word	index@(_Z10reduce_sumPfS_)
        /*0020*/ 	.word	0x00000000
.L_5:


//--------------------- .nv.compat                --------------------------
	.section	.nv.compat,"",@"SHT_CUDA_COMPAT_INFO"
	.align	4
        /*0000*/ 	.byte	0x02, 0x09, 0x00, 0x00, 0x02, 0x02, 0x01, 0x00, 0x02, 0x05, 0x05, 0x00, 0x03, 0x07, 0x01, 0x01
        /*0010*/ 	.byte	0x02, 0x03, 0x00, 0x00, 0x02, 0x06, 0x01, 0x00, 0x04, 0x0b, 0x08, 0x00, 0x09, 0x00, 0x00, 0x00
        /*0020*/ 	.byte	0x00, 0x00, 0x00, 0x00


//--------------------- .nv.info._Z10reduce_sumPfS_ --------------------------
	.section	.nv.info._Z10reduce_sumPfS_,"",@"SHT_CUDA_INFO"
	.sectionflags	@""
	.align	4


	//----- nvinfo : EIATTR_CUDA_API_VERSION
	.align		4
        /*0000*/ 	.byte	0x04, 0x37
        /*0002*/ 	.short	(.L_7 - .L_6)
.L_6:
        /*0004*/ 	.word	0x00000082


	//----- nvinfo : EIATTR_KPARAM_INFO
	.align		4
.L_7:
        /*0008*/ 	.byte	0x04, 0x17
        /*000a*/ 	.short	(.L_9 - .L_8)
.L_8:
        /*000c*/ 	.word	0x00000000
        /*0010*/ 	.short	0x0001
        /*0012*/ 	.short	0x0008
        /*0014*/ 	.byte	0x00, 0xf5, 0x21, 0x00


	//----- nvinfo : EIATTR_KPARAM_INFO
	.align		4
.L_9:
        /*0018*/ 	.byte	0x04, 0x17
        /*001a*/ 	.short	(.L_11 - .L_10)
.L_10:
        /*001c*/ 	.word	0x00000000
        /*0020*/ 	.short	0x0000
        /*0022*/ 	.short	0x0000
        /*0024*/ 	.byte	0x00, 0xf5, 0x21, 0x00


	//----- nvinfo : EIATTR_SPARSE_MMA_MASK
	.align		4
.L_11:
        /*0028*/ 	.byte	0x03, 0x50
        /*002a*/ 	.short	0x0000


	//----- nvinfo : EIATTR_MAXREG_COUNT
	.align		4
        /*002c*/ 	.byte	0x03, 0x1b
        /*002e*/ 	.short	0x00ff


	//----- nvinfo : EIATTR_MERCURY_ISA_VERSION
	.align		4
        /*0030*/ 	.byte	0x03, 0x5f
        /*0032*/ 	.short	0x0101


	//----- nvinfo : EIATTR_VRC_CTA_INIT_COUNT
	.align		4
        /*0034*/ 	.byte	0x02, 0x4a
	.zero		1
	.zero		1


	//----- nvinfo : EIATTR_EXIT_INSTR_OFFSETS
	.align		4
        /*0038*/ 	.byte	0x04, 0x1c
        /*003a*/ 	.short	(.L_13 - .L_12)


	//   ....[0]....
.L_12:
        /*003c*/ 	.word	0x00000010


	//----- nvinfo : EIATTR_CBANK_PARAM_SIZE
	.align		4
.L_13:
        /*0040*/ 	.byte	0x03, 0x19
        /*0042*/ 	.short	0x0010


	//----- nvinfo : EIATTR_PARAM_CBANK
	.align		4
        /*0044*/ 	.byte	0x04, 0x0a
        /*0046*/ 	.short	(.L_15 - .L_14)
	.align		4
.L_14:
        /*0048*/ 	.word	index@(.nv.constant0._Z10reduce_sumPfS_)
        /*004c*/ 	.short	0x0380
        /*004e*/ 	.short	0x0010


	//----- nvinfo : EIATTR_SW_WAR
	.align		4
.L_15:
        /*0050*/ 	.byte	0x04, 0x36
        /*0052*/ 	.short	(.L_17 - .L_16)
.L_16:
        /*0054*/ 	.word	0x00000008
.L_17:


//--------------------- .nv.callgraph             --------------------------
	.section	.nv.callgraph,"",@"SHT_CUDA_CALLGRAPH"
	.align	4
	.sectionentsize	8
	.align		4
        /*0000*/ 	.word	0x00000000
	.align		4
        /*0004*/ 	.word	0xffffffff
	.align		4
        /*0008*/ 	.word	0x00000000
	.align		4
        /*000c*/ 	.word	0xfffffffe
	.align		4
        /*0010*/ 	.word	0x00000000
	.align		4
        /*0014*/ 	.word	0xfffffffd
	.align		4
        /*0018*/ 	.word	0x00000000
	.align		4
        /*001c*/ 	.word	0xfffffffc


//--------------------- .text._Z10reduce_sumPfS_  --------------------------
	.section	.text._Z10reduce_sumPfS_,"ax",@progbits
	.align	128
        .global         _Z10reduce_sumPfS_
        .type           _Z10reduce_sumPfS_,@function
        .size           _Z10reduce_sumPfS_,(.L_x_1 - _Z10reduce_sumPfS_)
        .other          _Z10reduce_sumPfS_,@"STO_CUDA_ENTRY STV_DEFAULT"
_Z10reduce_sumPfS_:
.text._Z10reduce_sumPfS_:
[----:B------:R-:W-:Y:S01]  /*0000*/  LDC R1, c[0x0][0x37c] ;  /* 0x0000df00ff017b82 */ /* 0x000fe20000000800 */
[----:B------:R-:W-:Y:S05]  /*0010*/  EXIT ;  /* 0x000000000000794d */ /* 0x000fea0003800000 */
.L_x_0:
[----:B------:R-:W-:-:S00]  /*0020*/  BRA `(.L_x_0) ;  /* 0xfffffffc00fc7947 */ /* 0x000fc0000383ffff */
[----:B------:R-:W-:-:S00]  /*0030*/  NOP ;  /* 0x0000000000007918 */ /* 0x000fc00000000000 */
        /* <DEDUP_REMOVED lines=12> */
.L_x_1:


//--------------------- .nv.shared.reserved.0     --------------------------
	.section	.nv.shared.reserved.0,"aw",@nobits
	.weak		__nv_reservedSMEM_offset_0_alias
	.size		__nv_reservedSMEM_offset_0_alias, 0, 64
	.other		__nv_reservedSMEM_offset_0_alias,@"STO_CUDA_RESERVED_SHARED STV_DEFAULT"
__nv_reservedSMEM_offset_0_alias:
	.zero		0
	.zero		64


//--------------------- .nv.constant0._Z10reduce_sumPfS_ --------------------------
	.section	.nv.constant0._Z10reduce_sumPfS_,"a",@progbits
	.sectionflags	@""
	.align	4
.nv.constant0._Z10reduce_sumPfS_:
	.zero		912


//--------------------- SYMBOLS --------------------------

	.type		.nv.reservedSmem.offset0,@object
	.size		.nv.reservedSmem.offset0,0x4
